//
// Generated by NVIDIA NVVM Compiler
//
// Compiler Build ID: CL-36424714
// Cuda compilation tools, release 13.0, V13.0.88
// Based on NVVM 20.0.0
//

.version 9.0
.target sm_100
.address_size 64

	// .globl	_Z12prelu_kernelPKfPfS0_ii

.visible .entry _Z12prelu_kernelPKfPfS0_ii(
	.param .u64 .ptr .align 1 _Z12prelu_kernelPKfPfS0_ii_param_0,
	.param .u64 .ptr .align 1 _Z12prelu_kernelPKfPfS0_ii_param_1,
	.param .u64 .ptr .align 1 _Z12prelu_kernelPKfPfS0_ii_param_2,
	.param .u32 _Z12prelu_kernelPKfPfS0_ii_param_3,
	.param .u32 _Z12prelu_kernelPKfPfS0_ii_param_4
)
{
	.reg .pred 	%p<24>;
	.reg .b32 	%r<37>;
	.reg .b32 	%f<91>;
	.reg .b64 	%rd<45>;

	ld.param.u64 	%rd6, [_Z12prelu_kernelPKfPfS0_ii_param_0];
	ld.param.u64 	%rd7, [_Z12prelu_kernelPKfPfS0_ii_param_1];
	ld.param.u64 	%rd8, [_Z12prelu_kernelPKfPfS0_ii_param_2];
	ld.param.u32 	%r13, [_Z12prelu_kernelPKfPfS0_ii_param_3];
	ld.param.u32 	%r12, [_Z12prelu_kernelPKfPfS0_ii_param_4];
	cvta.to.global.u64 	%rd1, %rd7;
	cvta.to.global.u64 	%rd2, %rd8;
	cvta.to.global.u64 	%rd3, %rd6;
	mov.u32 	%r14, %tid.x;
	mov.u32 	%r15, %ctaid.x;
	mov.u32 	%r16, %ntid.x;
	mad.lo.s32 	%r17, %r15, %r16, %r14;
	shl.b32 	%r1, %r17, 3;
	or.b32  	%r2, %r1, 7;
	mul.lo.s32 	%r3, %r12, %r13;
	setp.lt.s32 	%p1, %r2, %r3;
	@%p1 bra 	$L__BB0_23;
	setp.lt.s32 	%p2, %r1, %r3;
	@%p2 bra 	$L__BB0_2;
	bra.uni 	$L__BB0_40;
$L__BB0_2:
	mul.wide.u32 	%rd9, %r1, 4;
	add.s64 	%rd4, %rd3, %rd9;
	ld.global.nc.f32 	%f32, [%rd4];
	setp.ge.f32 	%p3, %f32, 0f00000000;
	mov.f32 	%f84, 0f3F800000;
	@%p3 bra 	$L__BB0_4;
	rem.s32 	%r18, %r1, %r12;
	mul.wide.u32 	%rd10, %r18, 4;
	add.s64 	%rd11, %rd2, %rd10;
	ld.global.nc.f32 	%f84, [%rd11];
$L__BB0_4:
	mul.f32 	%f54, %f32, %f84;
	add.s64 	%rd5, %rd1, %rd9;
	st.global.f32 	[%rd5], %f54;
	add.s32 	%r5, %r1, 1;
	setp.ge.u32 	%p4, %r5, %r3;
	@%p4 bra 	$L__BB0_40;
	ld.global.nc.f32 	%f35, [%rd4+4];
	setp.ge.f32 	%p5, %f35, 0f00000000;
	mov.f32 	%f85, 0f3F800000;
	@%p5 bra 	$L__BB0_7;
	rem.s32 	%r19, %r5, %r12;
	mul.wide.u32 	%rd13, %r19, 4;
	add.s64 	%rd14, %rd2, %rd13;
	ld.global.nc.f32 	%f85, [%rd14];
$L__BB0_7:
	mul.f32 	%f56, %f35, %f85;
	st.global.f32 	[%rd5+4], %f56;
	add.s32 	%r6, %r1, 2;
	setp.ge.u32 	%p6, %r6, %r3;
	@%p6 bra 	$L__BB0_40;
	ld.global.nc.f32 	%f38, [%rd4+8];
	setp.ge.f32 	%p7, %f38, 0f00000000;
	mov.f32 	%f86, 0f3F800000;
	@%p7 bra 	$L__BB0_10;
	rem.s32 	%r20, %r6, %r12;
	mul.wide.u32 	%rd15, %r20, 4;
	add.s64 	%rd16, %rd2, %rd15;
	ld.global.nc.f32 	%f86, [%rd16];
$L__BB0_10:
	mul.f32 	%f58, %f38, %f86;
	st.global.f32 	[%rd5+8], %f58;
	add.s32 	%r7, %r1, 3;
	setp.ge.u32 	%p8, %r7, %r3;
	@%p8 bra 	$L__BB0_40;
	ld.global.nc.f32 	%f41, [%rd4+12];
	setp.ge.f32 	%p9, %f41, 0f00000000;
	mov.f32 	%f87, 0f3F800000;
	@%p9 bra 	$L__BB0_13;
	rem.s32 	%r21, %r7, %r12;
	mul.wide.u32 	%rd17, %r21, 4;
	add.s64 	%rd18, %rd2, %rd17;
	ld.global.nc.f32 	%f87, [%rd18];
$L__BB0_13:
	mul.f32 	%f60, %f41, %f87;
	st.global.f32 	[%rd5+12], %f60;
	add.s32 	%r8, %r1, 4;
	setp.ge.u32 	%p10, %r8, %r3;
	@%p10 bra 	$L__BB0_40;
	ld.global.nc.f32 	%f44, [%rd4+16];
	setp.ge.f32 	%p11, %f44, 0f00000000;
	mov.f32 	%f88, 0f3F800000;
	@%p11 bra 	$L__BB0_16;
	rem.s32 	%r22, %r8, %r12;
	mul.wide.u32 	%rd19, %r22, 4;
	add.s64 	%rd20, %rd2, %rd19;
	ld.global.nc.f32 	%f88, [%rd20];
$L__BB0_16:
	mul.f32 	%f62, %f44, %f88;
	st.global.f32 	[%rd5+16], %f62;
	add.s32 	%r9, %r1, 5;
	setp.ge.u32 	%p12, %r9, %r3;
	@%p12 bra 	$L__BB0_40;
	ld.global.nc.f32 	%f47, [%rd4+20];
	setp.ge.f32 	%p13, %f47, 0f00000000;
	mov.f32 	%f89, 0f3F800000;
	@%p13 bra 	$L__BB0_19;
	rem.s32 	%r23, %r9, %r12;
	mul.wide.u32 	%rd21, %r23, 4;
	add.s64 	%rd22, %rd2, %rd21;
	ld.global.nc.f32 	%f89, [%rd22];
$L__BB0_19:
	mul.f32 	%f64, %f47, %f89;
	st.global.f32 	[%rd5+20], %f64;
	add.s32 	%r10, %r1, 6;
	setp.ge.u32 	%p14, %r10, %r3;
	@%p14 bra 	$L__BB0_40;
	rem.s32 	%r11, %r10, %r12;
	ld.global.nc.f32 	%f50, [%rd4+24];
	setp.ge.f32 	%p15, %f50, 0f00000000;
	mov.f32 	%f90, 0f3F800000;
	@%p15 bra 	$L__BB0_22;
	mul.wide.u32 	%rd23, %r11, 4;
	add.s64 	%rd24, %rd2, %rd23;
	ld.global.nc.f32 	%f90, [%rd24];
$L__BB0_22:
	mul.f32 	%f66, %f50, %f90;
	st.global.f32 	[%rd5+24], %f66;
	bra.uni 	$L__BB0_40;
$L__BB0_23:
	mul.wide.u32 	%rd25, %r1, 4;
	add.s64 	%rd26, %rd3, %rd25;
	ld.global.nc.v4.f32 	{%f1, %f2, %f3, %f4}, [%rd26];
	ld.global.nc.v4.f32 	{%f5, %f6, %f7, %f8}, [%rd26+16];
	rem.s32 	%r4, %r2, %r12;
	setp.ge.f32 	%p16, %f1, 0f00000000;
	mov.f32 	%f76, 0f3F800000;
	@%p16 bra 	$L__BB0_25;
	rem.s32 	%r24, %r1, %r12;
	mul.wide.u32 	%rd27, %r24, 4;
	add.s64 	%rd28, %rd2, %rd27;
	ld.global.nc.f32 	%f76, [%rd28];
$L__BB0_25:
	mul.f32 	%f11, %f1, %f76;
	setp.ge.f32 	%p17, %f2, 0f00000000;
	mov.f32 	%f77, 0f3F800000;
	@%p17 bra 	$L__BB0_27;
	add.s32 	%r25, %r1, 1;
	rem.s32 	%r26, %r25, %r12;
	mul.wide.u32 	%rd29, %r26, 4;
	add.s64 	%rd30, %rd2, %rd29;
	ld.global.nc.f32 	%f77, [%rd30];
$L__BB0_27:
	mul.f32 	%f14, %f2, %f77;
	setp.ge.f32 	%p18, %f3, 0f00000000;
	mov.f32 	%f78, 0f3F800000;
	@%p18 bra 	$L__BB0_29;
	add.s32 	%r27, %r1, 2;
	rem.s32 	%r28, %r27, %r12;
	mul.wide.u32 	%rd31, %r28, 4;
	add.s64 	%rd32, %rd2, %rd31;
	ld.global.nc.f32 	%f78, [%rd32];
$L__BB0_29:
	mul.f32 	%f17, %f3, %f78;
	setp.ge.f32 	%p19, %f4, 0f00000000;
	mov.f32 	%f79, 0f3F800000;
	@%p19 bra 	$L__BB0_31;
	add.s32 	%r29, %r1, 3;
	rem.s32 	%r30, %r29, %r12;
	mul.wide.u32 	%rd33, %r30, 4;
	add.s64 	%rd34, %rd2, %rd33;
	ld.global.nc.f32 	%f79, [%rd34];
$L__BB0_31:
	mul.f32 	%f20, %f4, %f79;
	setp.ge.f32 	%p20, %f5, 0f00000000;
	mov.f32 	%f80, 0f3F800000;
	@%p20 bra 	$L__BB0_33;
	add.s32 	%r31, %r1, 4;
	rem.s32 	%r32, %r31, %r12;
	mul.wide.u32 	%rd35, %r32, 4;
	add.s64 	%rd36, %rd2, %rd35;
	ld.global.nc.f32 	%f80, [%rd36];
$L__BB0_33:
	mul.f32 	%f23, %f5, %f80;
	setp.ge.f32 	%p21, %f6, 0f00000000;
	mov.f32 	%f81, 0f3F800000;
	@%p21 bra 	$L__BB0_35;
	add.s32 	%r33, %r1, 5;
	rem.s32 	%r34, %r33, %r12;
	mul.wide.u32 	%rd37, %r34, 4;
	add.s64 	%rd38, %rd2, %rd37;
	ld.global.nc.f32 	%f81, [%rd38];
$L__BB0_35:
	mul.f32 	%f26, %f6, %f81;
	setp.ge.f32 	%p22, %f7, 0f00000000;
	mov.f32 	%f82, 0f3F800000;
	@%p22 bra 	$L__BB0_37;
	add.s32 	%r35, %r1, 6;
	rem.s32 	%r36, %r35, %r12;
	mul.wide.u32 	%rd39, %r36, 4;
	add.s64 	%rd40, %rd2, %rd39;
	ld.global.nc.f32 	%f82, [%rd40];
$L__BB0_37:
	mul.f32 	%f29, %f7, %f82;
	setp.ge.f32 	%p23, %f8, 0f00000000;
	mov.f32 	%f83, 0f3F800000;
	@%p23 bra 	$L__BB0_39;
	mul.wide.u32 	%rd41, %r4, 4;
	add.s64 	%rd42, %rd2, %rd41;
	ld.global.nc.f32 	%f83, [%rd42];
$L__BB0_39:
	mul.f32 	%f75, %f8, %f83;
	add.s64 	%rd44, %rd1, %rd25;
	st.global.v4.f32 	[%rd44], {%f11, %f14, %f17, %f20};
	st.global.v4.f32 	[%rd44+16], {%f23, %f26, %f29, %f75};
$L__BB0_40:
	ret;

}


// ===== COMPILED SASS (sm_100) =====

	.target	sm_100

	.elftype	@"ET_EXEC"


//--------------------- .note.nv.tkinfo           --------------------------
	.section	.note.nv.tkinfo,"",@"SHT_NOTE"
	.sectionflags	@"SHF_NOTE_NV_TKINFO"
	.tkinfo
        /*0018*/ 	.word	0x00000002
        /*0030*/ 	.string	""
        /*0030*/ 	.string	"ptxas"
        /*0030*/ 	.string	"Cuda compilation tools, release 13.0, V13.0.88"
        /*0030*/ 	.string	"Build cuda_13.0.r13.0/compiler.36424714_0"
        /*0030*/ 	.string	"-arch sm_100 -m 64 "



//--------------------- .note.nv.cuinfo           --------------------------
	.section	.note.nv.cuinfo,"",@"SHT_NOTE"
	.sectionflags	@"SHF_NOTE_NV_CUINFO"
        /*0018*/ 	.short	0x0002
        /*001a*/ 	.short	0x0064
        /*001c*/ 	.short	0x0082
	.zero		2


//--------------------- .nv.info                  --------------------------
	.section	.nv.info,"",@"SHT_CUDA_INFO"
	.align	4


	//----- nvinfo : EIATTR_REGCOUNT
	.align		4
        /*0000*/ 	.byte	0x04, 0x2f
        /*0002*/ 	.short	(.L_1 - .L_0)
	.align		4
.L_0:
        /*0004*/ 	.word	index@(_Z12prelu_kernelPKfPfS0_ii)
        /*0008*/ 	.word	0x00000019


	//----- nvinfo : EIATTR_FRAME_SIZE
	.align		4
.L_1:
        /*000c*/ 	.byte	0x04, 0x11
        /*000e*/ 	.short	(.L_3 - .L_2)
	.align		4
.L_2:
        /*0010*/ 	.word	index@(_Z12prelu_kernelPKfPfS0_ii)
        /*0014*/ 	.word	0x00000000


	//----- nvinfo : EIATTR_MIN_STACK_SIZE
	.align		4
.L_3:
        /*0018*/ 	.byte	0x04, 0x12
        /*001a*/ 	.short	(.L_5 - .L_4)
	.align		4
.L_4:
        /*001c*/ 	.word	index@(_Z12prelu_kernelPKfPfS0_ii)
        /*0020*/ 	.word	0x00000000
.L_5:


//--------------------- .nv.compat                --------------------------
	.section	.nv.compat,"",@"SHT_CUDA_COMPAT_INFO"
	.align	4
        /*0000*/ 	.byte	0x02, 0x09, 0x00, 0x00, 0x02, 0x02, 0x01, 0x00, 0x02, 0x05, 0x05, 0x00, 0x03, 0x07, 0x01, 0x01
        /*0010*/ 	.byte	0x02, 0x03, 0x00, 0x00, 0x02, 0x06, 0x01, 0x00, 0x04, 0x0b, 0x08, 0x00, 0x09, 0x00, 0x00, 0x00
        /*0020*/ 	.byte	0x00, 0x00, 0x00, 0x00


//--------------------- .nv.info._Z12prelu_kernelPKfPfS0_ii --------------------------
	.section	.nv.info._Z12prelu_kernelPKfPfS0_ii,"",@"SHT_CUDA_INFO"
	.sectionflags	@""
	.align	4


	//----- nvinfo : EIATTR_CUDA_API_VERSION
	.align		4
        /*0000*/ 	.byte	0x04, 0x37
        /*0002*/ 	.short	(.L_7 - .L_6)
.L_6:
        /*0004*/ 	.word	0x00000082


	//----- nvinfo : EIATTR_KPARAM_INFO
	.align		4
.L_7:
        /*0008*/ 	.byte	0x04, 0x17
        /*000a*/ 	.short	(.L_9 - .L_8)
.L_8:
        /*000c*/ 	.word	0x00000000
        /*0010*/ 	.short	0x0004
        /*0012*/ 	.short	0x001c
        /*0014*/ 	.byte	0x00, 0xf0, 0x11, 0x00


	//----- nvinfo : EIATTR_KPARAM_INFO
	.align		4
.L_9:
        /*0018*/ 	.byte	0x04, 0x17
        /*001a*/ 	.short	(.L_11 - .L_10)
.L_10:
        /*001c*/ 	.word	0x00000000
        /*0020*/ 	.short	0x0003
        /*0022*/ 	.short	0x0018
        /*0024*/ 	.byte	0x00, 0xf0, 0x11, 0x00


	//----- nvinfo : EIATTR_KPARAM_INFO
	.align		4
.L_11:
        /*0028*/ 	.byte	0x04, 0x17
        /*002a*/ 	.short	(.L_13 - .L_12)
.L_12:
        /*002c*/ 	.word	0x00000000
        /*0030*/ 	.short	0x0002
        /*0032*/ 	.short	0x0010
        /*0034*/ 	.byte	0x00, 0xf5, 0x21, 0x00


	//----- nvinfo : EIATTR_KPARAM_INFO
	.align		4
.L_13:
        /*0038*/ 	.byte	0x04, 0x17
        /*003a*/ 	.short	(.L_15 - .L_14)
.L_14:
        /*003c*/ 	.word	0x00000000
        /*0040*/ 	.short	0x0001
        /*0042*/ 	.short	0x0008
        /*0044*/ 	.byte	0x00, 0xf5, 0x21, 0x00


	//----- nvinfo : EIATTR_KPARAM_INFO
	.align		4
.L_15:
        /*0048*/ 	.byte	0x04, 0x17
        /*004a*/ 	.short	(.L_17 - .L_16)
.L_16:
        /*004c*/ 	.word	0x00000000
        /*0050*/ 	.short	0x0000
        /*0052*/ 	.short	0x0000
        /*0054*/ 	.byte	0x00, 0xf5, 0x21, 0x00


	//----- nvinfo : EIATTR_SPARSE_MMA_MASK
	.align		4
.L_17:
        /*0058*/ 	.byte	0x03, 0x50
        /*005a*/ 	.short	0x0000


	//----- nvinfo : EIATTR_MAXREG_COUNT
	.align		4
        /*005c*/ 	.byte	0x03, 0x1b
        /*005e*/ 	.short	0x00ff


	//----- nvinfo : EIATTR_MERCURY_ISA_VERSION
	.align		4
        /*0060*/ 	.byte	0x03, 0x5f
        /*0062*/ 	.short	0x0101


	//----- nvinfo : EIATTR_VRC_CTA_INIT_COUNT
	.align		4
        /*0064*/ 	.byte	0x02, 0x4a
	.zero		1
	.zero		1


	//----- nvinfo : EIATTR_EXIT_INSTR_OFFSETS
	.align		4
        /*0068*/ 	.byte	0x04, 0x1c
        /*006a*/ 	.short	(.L_19 - .L_18)


	//   ....[0]....
.L_18:
        /*006c*/ 	.word	0x000000d0


	//   ....[1]....
        /*0070*/ 	.word	0x00000340


	//   ....[2]....
        /*0074*/ 	.word	0x00000580


	//   ....[3]....
        /*0078*/ 	.word	0x000007c0


	//   ....[4]....
        /*007c*/ 	.word	0x00000a00


	//   ....[5]....
        /*0080*/ 	.word	0x00000c40


	//   ....[6]....
        /*0084*/ 	.word	0x00000e80


	//   ....[7]....
        /*0088*/ 	.word	0x000010a0


	//   ....[8]....
        /*008c*/ 	.word	0x00001c40


	//----- nvinfo : EIATTR_CRS_STACK_SIZE
	.align		4
.L_19:
        /*0090*/ 	.byte	0x04, 0x1e
        /*0092*/ 	.short	(.L_21 - .L_20)
.L_20:
        /*0094*/ 	.word	0x00000000


	//----- nvinfo : EIATTR_CBANK_PARAM_SIZE
	.align		4
.L_21:
        /*0098*/ 	.byte	0x03, 0x19
        /*009a*/ 	.short	0x0020


	//----- nvinfo : EIATTR_PARAM_CBANK
	.align		4
        /*009c*/ 	.byte	0x04, 0x0a
        /*009e*/ 	.short	(.L_23 - .L_22)
	.align		4
.L_22:
        /*00a0*/ 	.word	index@(.nv.constant0._Z12prelu_kernelPKfPfS0_ii)
        /*00a4*/ 	.short	0x0380
        /*00a6*/ 	.short	0x0020


	//----- nvinfo : EIATTR_SW_WAR
	.align		4
.L_23:
        /*00a8*/ 	.byte	0x04, 0x36
        /*00aa*/ 	.short	(.L_25 - .L_24)
.L_24:
        /*00ac*/ 	.word	0x00000008
.L_25:


//--------------------- .nv.callgraph             --------------------------
	.section	.nv.callgraph,"",@"SHT_CUDA_CALLGRAPH"
	.align	4
	.sectionentsize	8
	.align		4
        /*0000*/ 	.word	0x00000000
	.align		4
        /*0004*/ 	.word	0xffffffff
	.align		4
        /*0008*/ 	.word	0x00000000
	.align		4
        /*000c*/ 	.word	0xfffffffe
	.align		4
        /*0010*/ 	.word	0x00000000
	.align		4
        /*0014*/ 	.word	0xfffffffd
	.align		4
        /*0018*/ 	.word	0x00000000
	.align		4
        /*001c*/ 	.word	0xfffffffc


//--------------------- .text._Z12prelu_kernelPKfPfS0_ii --------------------------
	.section	.text._Z12prelu_kernelPKfPfS0_ii,"ax",@progbits
	.align	128
        .global         _Z12prelu_kernelPKfPfS0_ii
        .type           _Z12prelu_kernelPKfPfS0_ii,@function
        .size           _Z12prelu_kernelPKfPfS0_ii,(.L_x_30 - _Z12prelu_kernelPKfPfS0_ii)
        .other          _Z12prelu_kernelPKfPfS0_ii,@"STO_CUDA_ENTRY STV_DEFAULT"
_Z12prelu_kernelPKfPfS0_ii:
.text._Z12prelu_kernelPKfPfS0_ii:
[----:B------:R-:W-:Y:S01]  /*0000*/  LDC R1, c[0x0][0x37c] ;  /* 0x0000df00ff017b82 */ /* 0x000fe20000000800 */
[----:B------:R-:W0:Y:S07]  /*0010*/  S2R R0, SR_TID.X ;  /* 0x0000000000007919 */ /* 0x000e2e0000002100 */
[----:B------:R-:W0:Y:S08]  /*0020*/  S2UR UR4, SR_CTAID.X ;  /* 0x00000000000479c3 */ /* 0x000e300000002500 */
[----:B------:R-:W0:Y:S08]  /*0030*/  LDC R5, c[0x0][0x360] ;  /* 0x0000d800ff057b82 */ /* 0x000e300000000800 */
[----:B------:R-:W1:Y:S01]  /*0040*/  LDC.64 R2, c[0x0][0x398] ;  /* 0x0000e600ff027b82 */ /* 0x000e620000000a00 */
[----:B0-----:R-:W-:Y:S01]  /*0050*/  IMAD R0, R5, UR4, R0 ;  /* 0x0000000405007c24 */ /* 0x001fe2000f8e0200 */
[----:B------:R-:W0:Y:S03]  /*0060*/  LDCU.64 UR4, c[0x0][0x358] ;  /* 0x00006b00ff0477ac */ /* 0x000e260008000a00 */
[----:B------:R-:W-:-:S02]  /*0070*/  IMAD.SHL.U32 R0, R0, 0x8, RZ ;  /* 0x0000000800007824 */ /* 0x000fc400078e00ff */
[----:B-1----:R-:W-:Y:S02]  /*0080*/  IMAD R9, R3, R2, RZ ;  /* 0x0000000203097224 */ /* 0x002fe400078e02ff */
[----:B------:R-:W-:-:S05]  /*0090*/  VIADD R2, R0, 0x7 ;  /* 0x0000000700027836 */ /* 0x000fca0000000000 */
[----:B------:R-:W-:-:S13]  /*00a0*/  ISETP.GE.AND P0, PT, R2, R9, PT ;  /* 0x000000090200720c */ /* 0x000fda0003f06270 */
[----:B0-----:R-:W-:Y:S05]  /*00b0*/  @!P0 BRA `(.L_x_0) ;  /* 0x0000000c00fc8947 */ /* 0x001fea0003800000 */
[----:B------:R-:W-:-:S13]  /*00c0*/  ISETP.GE.AND P0, PT, R0, R9, PT ;  /* 0x000000090000720c */ /* 0x000fda0003f06270 */
[----:B------:R-:W-:Y:S05]  /*00d0*/  @P0 EXIT ;  /* 0x000000000000094d */ /* 0x000fea0003800000 */
[----:B------:R-:W0:Y:S08]  /*00e0*/  LDC.64 R6, c[0x0][0x380] ;  /* 0x0000e000ff067b82 */ /* 0x000e300000000a00 */
[----:B------:R-:W1:Y:S01]  /*00f0*/  LDC.64 R4, c[0x0][0x388] ;  /* 0x0000e200ff047b82 */ /* 0x000e620000000a00 */
[----:B0-----:R-:W-:-:S05]  /*0100*/  IMAD.WIDE.U32 R6, R0, 0x4, R6 ;  /* 0x0000000400067825 */ /* 0x001fca00078e0006 */
[----:B------:R-:W2:Y:S01]  /*0110*/  LDG.E.CONSTANT R8, desc[UR4][R6.64] ;  /* 0x0000000406087981 */ /* 0x000ea2000c1e9900 */
[C---:B------:R-:W-:Y:S01]  /*0120*/  IADD3 R2, PT, PT, R0.reuse, 0x1, RZ ;  /* 0x0000000100027810 */ /* 0x040fe20007ffe0ff */
[----:B------:R-:W-:Y:S01]  /*0130*/  BSSY.RECONVERGENT B0, `(.L_x_1) ;  /* 0x000001e000007945 */ /* 0x000fe20003800200 */
[----:B-1----:R-:W-:Y:S02]  /*0140*/  IMAD.WIDE.U32 R4, R0, 0x4, R4 ;  /* 0x0000000400047825 */ /* 0x002fe400078e0004 */
[----:B------:R-:W-:Y:S02]  /*0150*/  ISETP.GE.U32.AND P3, PT, R2, R9, PT ;  /* 0x000000090200720c */ /* 0x000fe40003f66070 */
[----:B------:R-:W-:Y:S01]  /*0160*/  IMAD.MOV.U32 R11, RZ, RZ, 0x3f800000 ;  /* 0x3f800000ff0b7424 */ /* 0x000fe200078e00ff */
[----:B--2---:R-:W-:-:S13]  /*0170*/  FSETP.GE.AND P0, PT, R8, RZ, PT ;  /* 0x000000ff0800720b */ /* 0x004fda0003f06000 */
[----:B------:R-:W-:Y:S05]  /*0180*/  @P0 BRA `(.L_x_2) ;  /* 0x0000000000600947 */ /* 0x000fea0003800000 */
[----:B------:R-:W-:Y:S02]  /*0190*/  IABS R13, R3 ;  /* 0x00000003000d7213 */ /* 0x000fe40000000000 */
[----:B------:R-:W-:Y:S02]  /*01a0*/  ISETP.GE.AND P2, PT, R0, RZ, PT ;  /* 0x000000ff0000720c */ /* 0x000fe40003f46270 */
[----:B------:R-:W0:Y:S08]  /*01b0*/  I2F.RP R12, R13 ;  /* 0x0000000d000c7306 */ /* 0x000e300000209400 */
[----:B0-----:R-:W0:Y:S02]  /*01c0*/  MUFU.RCP R12, R12 ;  /* 0x0000000c000c7308 */ /* 0x001e240000001000 */
[----:B0-----:R-:W-:-:S06]  /*01d0*/  VIADD R10, R12, 0xffffffe ;  /* 0x0ffffffe0c0a7836 */ /* 0x001fcc0000000000 */
[----:B------:R0:W1:Y:S02]  /*01e0*/  F2I.FTZ.U32.TRUNC.NTZ R11, R10 ;  /* 0x0000000a000b7305 */ /* 0x000064000021f000 */
[----:B0-----:R-:W-:Y:S01]  /*01f0*/  IMAD.MOV.U32 R10, RZ, RZ, RZ ;  /* 0x000000ffff0a7224 */ /* 0x001fe200078e00ff */
[----:B-1----:R-:W-:-:S05]  /*0200*/  IADD3 R14, PT, PT, RZ, -R11, RZ ;  /* 0x8000000bff0e7210 */ /* 0x002fca0007ffe0ff */
[----:B------:R-:W-:Y:S01]  /*0210*/  IMAD R15, R14, R13, RZ ;  /* 0x0000000d0e0f7224 */ /* 0x000fe200078e02ff */
[----:B------:R-:W-:-:S03]  /*0220*/  IABS R14, R0 ;  /* 0x00000000000e7213 */ /* 0x000fc60000000000 */
[----:B------:R-:W-:-:S06]  /*0230*/  IMAD.HI.U32 R11, R11, R15, R10 ;  /* 0x0000000f0b0b7227 */ /* 0x000fcc00078e000a */
[----:B------:R-:W-:-:S04]  /*0240*/  IMAD.HI.U32 R11, R11, R14, RZ ;  /* 0x0000000e0b0b7227 */ /* 0x000fc800078e00ff */
[----:B------:R-:W-:-:S04]  /*0250*/  IMAD.MOV R11, RZ, RZ, -R11 ;  /* 0x000000ffff0b7224 */ /* 0x000fc800078e0a0b */
[C---:B------:R-:W-:Y:S02]  /*0260*/  IMAD R12, R13.reuse, R11, R14 ;  /* 0x0000000b0d0c7224 */ /* 0x040fe400078e020e */
[----:B------:R-:W0:Y:S03]  /*0270*/  LDC.64 R10, c[0x0][0x390] ;  /* 0x0000e400ff0a7b82 */ /* 0x000e260000000a00 */
[----:B------:R-:W-:-:S13]  /*0280*/  ISETP.GT.U32.AND P0, PT, R13, R12, PT ;  /* 0x0000000c0d00720c */ /* 0x000fda0003f04070 */
[----:B------:R-:W-:Y:S02]  /*0290*/  @!P0 IADD3 R12, PT, PT, R12, -R13, RZ ;  /* 0x8000000d0c0c8210 */ /* 0x000fe40007ffe0ff */
[----:B------:R-:W-:Y:S02]  /*02a0*/  ISETP.NE.AND P0, PT, R3, RZ, PT ;  /* 0x000000ff0300720c */ /* 0x000fe40003f05270 */
[----:B------:R-:W-:-:S13]  /*02b0*/  ISETP.GT.U32.AND P1, PT, R13, R12, PT ;  /* 0x0000000c0d00720c */ /* 0x000fda0003f24070 */
[----:B------:R-:W-:-:S04]  /*02c0*/  @!P1 IMAD.IADD R12, R12, 0x1, -R13 ;  /* 0x000000010c0c9824 */ /* 0x000fc800078e0a0d */
[----:B------:R-:W-:Y:S01]  /*02d0*/  @!P2 IMAD.MOV R12, RZ, RZ, -R12 ;  /* 0x000000ffff0ca224 */ /* 0x000fe200078e0a0c */
[----:B------:R-:W-:-:S05]  /*02e0*/  @!P0 LOP3.LUT R12, RZ, R3, RZ, 0x33, !PT ;  /* 0x00000003ff0c8212 */ /* 0x000fca00078e33ff */
[----:B0-----:R-:W-:-:S06]  /*02f0*/  IMAD.WIDE.U32 R10, R12, 0x4, R10 ;  /* 0x000000040c0a7825 */ /* 0x001fcc00078e000a */
[----:B------:R0:W5:Y:S02]  /*0300*/  LDG.E.CONSTANT R11, desc[UR4][R10.64] ;  /* 0x000000040a0b7981 */ /* 0x000164000c1e9900 */
.L_x_2:
[----:B------:R-:W-:Y:S05]  /*0310*/  BSYNC.RECONVERGENT B0 ;  /* 0x0000000000007941 */ /* 0x000fea0003800200 */
.L_x_1:
[----:B-----5:R-:W-:-:S05]  /*0320*/  FMUL R11, R8, R11 ;  /* 0x0000000b080b7220 */ /* 0x020fca0000400000 */
[----:B------:R1:W-:Y:S01]  /*0330*/  STG.E desc[UR4][R4.64], R11 ;  /* 0x0000000b04007986 */ /* 0x0003e2000c101904 */
[----:B------:R-:W-:Y:S05]  /*0340*/  @P3 EXIT ;  /* 0x000000000000394d */ /* 0x000fea0003800000 */
[----:B0-----:R-:W2:Y:S01]  /*0350*/  LDG.E.CONSTANT R10, desc[UR4][R6.64+0x4] ;  /* 0x00000404060a7981 */ /* 0x001ea2000c1e9900 */
[----:B------:R-:W-:Y:S01]  /*0360*/  IADD3 R8, PT, PT, R0, 0x2, RZ ;  /* 0x0000000200087810 */ /* 0x000fe20007ffe0ff */
[----:B------:R-:W-:Y:S01]  /*0370*/  BSSY.RECONVERGENT B0, `(.L_x_3) ;  /* 0x000001e000007945 */ /* 0x000fe20003800200 */
[----:B------:R-:W-:Y:S02]  /*0380*/  IMAD.MOV.U32 R13, RZ, RZ, 0x3f800000 ;  /* 0x3f800000ff0d7424 */ /* 0x000fe400078e00ff */
[----:B------:R-:W-:Y:S02]  /*0390*/  ISETP.GE.U32.AND P2, PT, R8, R9, PT ;  /* 0x000000090800720c */ /* 0x000fe40003f46070 */
[----:B--2---:R-:W-:-:S13]  /*03a0*/  FSETP.GE.AND P0, PT, R10, RZ, PT ;  /* 0x000000ff0a00720b */ /* 0x004fda0003f06000 */
[----:B------:R-:W-:Y:S05]  /*03b0*/  @P0 BRA `(.L_x_4) ;  /* 0x0000000000640947 */ /* 0x000fea0003800000 */
[----:B------:R-:W-:Y:S01]  /*03c0*/  IABS R14, R3 ;  /* 0x00000003000e7213 */ /* 0x000fe20000000000 */
[----:B------:R-:W-:Y:S01]  /*03d0*/  IMAD.MOV.U32 R12, RZ, RZ, RZ ;  /* 0x000000ffff0c7224 */ /* 0x000fe200078e00ff */
[----:B------:R-:W-:Y:S02]  /*03e0*/  IABS R16, R2 ;  /* 0x0000000200107213 */ /* 0x000fe40000000000 */
[----:B------:R-:W0:Y:S01]  /*03f0*/  I2F.RP R15, R14 ;  /* 0x0000000e000f7306 */ /* 0x000e220000209400 */
[----:B------:R-:W-:Y:S02]  /*0400*/  ISETP.GE.AND P1, PT, R2, RZ, PT ;  /* 0x000000ff0200720c */ /* 0x000fe40003f26270 */
[----:B------:R-:W-:-:S05]  /*0410*/  ISETP.NE.AND P3, PT, R3, RZ, PT ;  /* 0x000000ff0300720c */ /* 0x000fca0003f65270 */
[----:B0-----:R-:W0:Y:S02]  /*0420*/  MUFU.RCP R15, R15 ;  /* 0x0000000f000f7308 */ /* 0x001e240000001000 */
[----:B0-----:R-:W-:-:S06]  /*0430*/  VIADD R13, R15, 0xffffffe ;  /* 0x0ffffffe0f0d7836 */ /* 0x001fcc0000000000 */
[----:B------:R-:W1:Y:S02]  /*0440*/  F2I.FTZ.U32.TRUNC.NTZ R13, R13 ;  /* 0x0000000d000d7305 */ /* 0x000e64000021f000 */
[----:B-1----:R-:W-:-:S05]  /*0450*/  IADD3 R11, PT, PT, RZ, -R13, RZ ;  /* 0x8000000dff0b7210 */ /* 0x002fca0007ffe0ff */
[----:B------:R-:W-:-:S04]  /*0460*/  IMAD R11, R11, R14, RZ ;  /* 0x0000000e0b0b7224 */ /* 0x000fc800078e02ff */
[----:B------:R-:W-:-:S04]  /*0470*/  IMAD.HI.U32 R11, R13, R11, R12 ;  /* 0x0000000b0d0b7227 */ /* 0x000fc800078e000c */
[----:B------:R-:W-:-:S04]  /*0480*/  IMAD.MOV.U32 R12, RZ, RZ, R16 ;  /* 0x000000ffff0c7224 */ /* 0x000fc800078e0010 */
[----:B------:R-:W-:-:S05]  /*0490*/  IMAD.HI.U32 R11, R11, R12, RZ ;  /* 0x0000000c0b0b7227 */ /* 0x000fca00078e00ff */
[----:B------:R-:W-:-:S05]  /*04a0*/  IADD3 R11, PT, PT, -R11, RZ, RZ ;  /* 0x000000ff0b0b7210 */ /* 0x000fca0007ffe1ff */
[C---:B------:R-:W-:Y:S02]  /*04b0*/  IMAD R11, R14.reuse, R11, R12 ;  /* 0x0000000b0e0b7224 */ /* 0x040fe400078e020c */
[----:B------:R-:W0:Y:S03]  /*04c0*/  LDC.64 R12, c[0x0][0x390] ;  /* 0x0000e400ff0c7b82 */ /* 0x000e260000000a00 */
[----:B------:R-:W-:-:S13]  /*04d0*/  ISETP.GT.U32.AND P0, PT, R14, R11, PT ;  /* 0x0000000b0e00720c */ /* 0x000fda0003f04070 */
[----:B------:R-:W-:-:S05]  /*04e0*/  @!P0 IMAD.IADD R11, R11, 0x1, -R14 ;  /* 0x000000010b0b8824 */ /* 0x000fca00078e0a0e */
[----:B------:R-:W-:-:S13]  /*04f0*/  ISETP.GT.U32.AND P0, PT, R14, R11, PT ;  /* 0x0000000b0e00720c */ /* 0x000fda0003f04070 */
[----:B------:R-:W-:-:S05]  /*0500*/  @!P0 IMAD.IADD R11, R11, 0x1, -R14 ;  /* 0x000000010b0b8824 */ /* 0x000fca00078e0a0e */
[----:B------:R-:W-:Y:S02]  /*0510*/  @!P1 IADD3 R11, PT, PT, -R11, RZ, RZ ;  /* 0x000000ff0b0b9210 */ /* 0x000fe40007ffe1ff */
[----:B------:R-:W-:-:S05]  /*0520*/  @!P3 LOP3.LUT R11, RZ, R3, RZ, 0x33, !PT ;  /* 0x00000003ff0bb212 */ /* 0x000fca00078e33ff */
[----:B0-----:R-:W-:-:S06]  /*0530*/  IMAD.WIDE.U32 R12, R11, 0x4, R12 ;  /* 0x000000040b0c7825 */ /* 0x001fcc00078e000c */
[----:B------:R0:W5:Y:S02]  /*0540*/  LDG.E.CONSTANT R13, desc[UR4][R12.64] ;  /* 0x000000040c0d7981 */ /* 0x000164000c1e9900 */
.L_x_4:
[----:B------:R-:W-:Y:S05]  /*0550*/  BSYNC.RECONVERGENT B0 ;  /* 0x0000000000007941 */ /* 0x000fea0003800200 */
.L_x_3:
[----:B-----5:R-:W-:-:S05]  /*0560*/  FMUL R13, R10, R13 ;  /* 0x0000000d0a0d7220 */ /* 0x020fca0000400000 */
[----:B------:R2:W-:Y:S01]  /*0570*/  STG.E desc[UR4][R4.64+0x4], R13 ;  /* 0x0000040d04007986 */ /* 0x0005e2000c101904 */
[----:B------:R-:W-:Y:S05]  /*0580*/  @P2 EXIT ;  /* 0x000000000000294d */ /* 0x000fea0003800000 */
[----:B------:R-:W3:Y:S01]  /*0590*/  LDG.E.CONSTANT R10, desc[UR4][R6.64+0x8] ;  /* 0x00000804060a7981 */ /* 0x000ee2000c1e9900 */
[----:B------:R-:W-:Y:S01]  /*05a0*/  VIADD R2, R0, 0x3 ;  /* 0x0000000300027836 */ /* 0x000fe20000000000 */
[----:B------:R-:W-:Y:S01]  /*05b0*/  BSSY.RECONVERGENT B0, `(.L_x_5) ;  /* 0x000001e000007945 */ /* 0x000fe20003800200 */
[----:B--2---:R-:W-:-:S03]  /*05c0*/  IMAD.MOV.U32 R13, RZ, RZ, 0x3f800000 ;  /* 0x3f800000ff0d7424 */ /* 0x004fc600078e00ff */
[----:B------:R-:W-:Y:S02]  /*05d0*/  ISETP.GE.U32.AND P2, PT, R2, R9, PT ;  /* 0x000000090200720c */ /* 0x000fe40003f46070 */
[----:B---3--:R-:W-:-:S13]  /*05e0*/  FSETP.GE.AND P0, PT, R10, RZ, PT ;  /* 0x000000ff0a00720b */ /* 0x008fda0003f06000 */
[----:B------:R-:W-:Y:S05]  /*05f0*/  @P0 BRA `(.L_x_6) ;  /* 0x0000000000640947 */ /* 0x000fea0003800000 */
[----:B------:R-:W-:Y:S01]  /*0600*/  IABS R14, R3 ;  /* 0x00000003000e7213 */ /* 0x000fe20000000000 */
[----:B0-----:R-:W-:Y:S01]  /*0610*/  IMAD.MOV.U32 R12, RZ, RZ, RZ ;  /* 0x000000ffff0c7224 */ /* 0x001fe200078e00ff */
[----:B------:R-:W-:Y:S02]  /*0620*/  IABS R16, R8 ;  /* 0x0000000800107213 */ /* 0x000fe40000000000 */
[----:B------:R-:W0:Y:S01]  /*0630*/  I2F.RP R15, R14 ;  /* 0x0000000e000f7306 */ /* 0x000e220000209400 */
[----:B------:R-:W-:Y:S02]  /*0640*/  ISETP.GE.AND P1, PT, R8, RZ, PT ;  /* 0x000000ff0800720c */ /* 0x000fe40003f26270 */
[----:B------:R-:W-:-:S05]  /*0650*/  ISETP.NE.AND P3, PT, R3, RZ, PT ;  /* 0x000000ff0300720c */ /* 0x000fca0003f65270 */
[----:B0-----:R-:W0:Y:S02]  /*0660*/  MUFU.RCP R15, R15 ;  /* 0x0000000f000f7308 */ /* 0x001e240000001000 */
[----:B0-----:R-:W-:-:S06]  /*0670*/  IADD3 R13, PT, PT, R15, 0xffffffe, RZ ;  /* 0x0ffffffe0f0d7810 */ /* 0x001fcc0007ffe0ff */
[----:B------:R-:W1:Y:S02]  /*0680*/  F2I.FTZ.U32.TRUNC.NTZ R13, R13 ;  /* 0x0000000d000d7305 */ /* 0x000e64000021f000 */
[----:B-1----:R-:W-:-:S04]  /*0690*/  IMAD.MOV R11, RZ, RZ, -R13 ;  /* 0x000000ffff0b7224 */ /* 0x002fc800078e0a0d */
[----:B------:R-:W-:-:S04]  /*06a0*/  IMAD R11, R11, R14, RZ ;  /* 0x0000000e0b0b7224 */ /* 0x000fc800078e02ff */
[----:B------:R-:W-:Y:S01]  /*06b0*/  IMAD.HI.U32 R11, R13, R11, R12 ;  /* 0x0000000b0d0b7227 */ /* 0x000fe200078e000c */
[----:B------:R-:W-:-:S05]  /*06c0*/  MOV R12, R16 ;  /* 0x00000010000c7202 */ /* 0x000fca0000000f00 */
[----:B------:R-:W-:-:S04]  /*06d0*/  IMAD.HI.U32 R11, R11, R12, RZ ;  /* 0x0000000c0b0b7227 */ /* 0x000fc800078e00ff */
[----:B------:R-:W-:-:S04]  /*06e0*/  IMAD.MOV R11, RZ, RZ, -R11 ;  /* 0x000000ffff0b7224 */ /* 0x000fc800078e0a0b */
[C---:B------:R-:W-:Y:S02]  /*06f0*/  IMAD R11, R14.reuse, R11, R12 ;  /* 0x0000000b0e0b7224 */ /* 0x040fe400078e020c */
[----:B------:R-:W0:Y:S03]  /*0700*/  LDC.64 R12, c[0x0][0x390] ;  /* 0x0000e400ff0c7b82 */ /* 0x000e260000000a00 */
[----:B------:R-:W-:-:S13]  /*0710*/  ISETP.GT.U32.AND P0, PT, R14, R11, PT ;  /* 0x0000000b0e00720c */ /* 0x000fda0003f04070 */
[----:B------:R-:W-:-:S05]  /*0720*/  @!P0 IMAD.IADD R11, R11, 0x1, -R14 ;  /* 0x000000010b0b8824 */ /* 0x000fca00078e0a0e */
[----:B------:R-:W-:-:S13]  /*0730*/  ISETP.GT.U32.AND P0, PT, R14, R11, PT ;  /* 0x0000000b0e00720c */ /* 0x000fda0003f04070 */
[----:B------:R-:W-:-:S05]  /*0740*/  @!P0 IADD3 R11, PT, PT, R11, -R14, RZ ;  /* 0x8000000e0b0b8210 */ /* 0x000fca0007ffe0ff */
[----:B------:R-:W-:Y:S01]  /*0750*/  @!P1 IMAD.MOV R11, RZ, RZ, -R11 ;  /* 0x000000ffff0b9224 */ /* 0x000fe200078e0a0b */
[----:B------:R-:W-:-:S05]  /*0760*/  @!P3 LOP3.LUT R11, RZ, R3, RZ, 0x33, !PT ;  /* 0x00000003ff0bb212 */ /* 0x000fca00078e33ff */
[----:B0-----:R-:W-:-:S06]  /*0770*/  IMAD.WIDE.U32 R12, R11, 0x4, R12 ;  /* 0x000000040b0c7825 */ /* 0x001fcc00078e000c */
[----:B------:R2:W5:Y:S02]  /*0780*/  LDG.E.CONSTANT R13, desc[UR4][R12.64] ;  /* 0x000000040c0d7981 */ /* 0x000564000c1e9900 */
.L_x_6:
[----:B------:R-:W-:Y:S05]  /*0790*/  BSYNC.RECONVERGENT B0 ;  /* 0x0000000000007941 */ /* 0x000fea0003800200 */
.L_x_5:
[----:B-----5:R-:W-:-:S05]  /*07a0*/  FMUL R13, R10, R13 ;  /* 0x0000000d0a0d7220 */ /* 0x020fca0000400000 */
[----:B------:R3:W-:Y:S01]  /*07b0*/  STG.E desc[UR4][R4.64+0x8], R13 ;  /* 0x0000080d04007986 */ /* 0x0007e2000c101904 */
[----:B------:R-:W-:Y:S05]  /*07c0*/  @P2 EXIT ;  /* 0x000000000000294d */ /* 0x000fea0003800000 */
[----:B------:R-:W4:Y:S01]  /*07d0*/  LDG.E.CONSTANT R10, desc[UR4][R6.64+0xc] ;  /* 0x00000c04060a7981 */ /* 0x000f22000c1e9900 */
[----:B------:R-:W-:Y:S01]  /*07e0*/  VIADD R8, R0, 0x4 ;  /* 0x0000000400087836 */ /* 0x000fe20000000000 */
[----:B------:R-:W-:Y:S01]  /*07f0*/  BSSY.RECONVERGENT B0, `(.L_x_7) ;  /* 0x000001e000007945 */ /* 0x000fe20003800200 */
[----:B---3--:R-:W-:-:S03]  /*0800*/  HFMA2 R13, -RZ, RZ, 1.875, 0 ;  /* 0x3f800000ff0d7431 */ /* 0x008fc600000001ff */
[----:B------:R-:W-:Y:S02]  /*0810*/  ISETP.GE.U32.AND P2, PT, R8, R9, PT ;  /* 0x000000090800720c */ /* 0x000fe40003f46070 */
[----:B----4-:R-:W-:-:S13]  /*0820*/  FSETP.GE.AND P0, PT, R10, RZ, PT ;  /* 0x000000ff0a00720b */ /* 0x010fda0003f06000 */
[----:B------:R-:W-:Y:S05]  /*0830*/  @P0 BRA `(.L_x_8) ;  /* 0x0000000000640947 */ /* 0x000fea0003800000 */
[----:B------:R-:W-:Y:S02]  /*0840*/  IABS R14, R3 ;  /* 0x00000003000e7213 */ /* 0x000fe40000000000 */
[----:B0-2---:R-:W-:Y:S02]  /*0850*/  MOV R12, RZ ;  /* 0x000000ff000c7202 */ /* 0x005fe40000000f00 */
[----:B------:R-:W0:Y:S01]  /*0860*/  I2F.RP R15, R14 ;  /* 0x0000000e000f7306 */ /* 0x000e220000209400 */
[----:B------:R-:W-:Y:S02]  /*0870*/  IABS R16, R2 ;  /* 0x0000000200107213 */ /* 0x000fe40000000000 */
[----:B------:R-:W-:Y:S02]  /*0880*/  ISETP.GE.AND P1, PT, R2, RZ, PT ;  /* 0x000000ff0200720c */ /* 0x000fe40003f26270 */
[----:B------:R-:W-:-:S03]  /*0890*/  ISETP.NE.AND P3, PT, R3, RZ, PT ;  /* 0x000000ff0300720c */ /* 0x000fc60003f65270 */
[----:B0-----:R-:W0:Y:S02]  /*08a0*/  MUFU.RCP R15, R15 ;  /* 0x0000000f000f7308 */ /* 0x001e240000001000 */
[----:B0-----:R-:W-:-:S06]  /*08b0*/  VIADD R13, R15, 0xffffffe ;  /* 0x0ffffffe0f0d7836 */ /* 0x001fcc0000000000 */
[----:B------:R-:W1:Y:S02]  /*08c0*/  F2I.FTZ.U32.TRUNC.NTZ R13, R13 ;  /* 0x0000000d000d7305 */ /* 0x000e64000021f000 */
[----:B-1----:R-:W-:-:S04]  /*08d0*/  IMAD.MOV R11, RZ, RZ, -R13 ;  /* 0x000000ffff0b7224 */ /* 0x002fc800078e0a0d */
[----:B------:R-:W-:-:S04]  /*08e0*/  IMAD R11, R11, R14, RZ ;  /* 0x0000000e0b0b7224 */ /* 0x000fc800078e02ff */
[----:B------:R-:W-:-:S04]  /*08f0*/  IMAD.HI.U32 R11, R13, R11, R12 ;  /* 0x0000000b0d0b7227 */ /* 0x000fc800078e000c */
[----:B------:R-:W-:-:S04]  /*0900*/  IMAD.MOV.U32 R12, RZ, RZ, R16 ;  /* 0x000000ffff0c7224 */ /* 0x000fc800078e0010 */
[----:B------:R-:W-:-:S04]  /*0910*/  IMAD.HI.U32 R11, R11, R12, RZ ;  /* 0x0000000c0b0b7227 */ /* 0x000fc800078e00ff */
[----:B------:R-:W-:-:S04]  /*0920*/  IMAD.MOV R11, RZ, RZ, -R11 ;  /* 0x000000ffff0b7224 */ /* 0x000fc800078e0a0b */
[C---:B------:R-:W-:Y:S02]  /*0930*/  IMAD R11, R14.reuse, R11, R12 ;  /* 0x0000000b0e0b7224 */ /* 0x040fe400078e020c */
[----:B------:R-:W0:Y:S03]  /*0940*/  LDC.64 R12, c[0x0][0x390] ;  /* 0x0000e400ff0c7b82 */ /* 0x000e260000000a00 */
[----:B------:R-:W-:-:S13]  /*0950*/  ISETP.GT.U32.AND P0, PT, R14, R11, PT ;  /* 0x0000000b0e00720c */ /* 0x000fda0003f04070 */
[----:B------:R-:W-:-:S04]  /*0960*/  @!P0 IADD3 R11, PT, PT, R11, -R14, RZ ;  /* 0x8000000e0b0b8210 */ /* 0x000fc80007ffe0ff */
[----:B------:R-:W-:-:S13]  /*0970*/  ISETP.GT.U32.AND P0, PT, R14, R11, PT ;  /* 0x0000000b0e00720c */ /* 0x000fda0003f04070 */
[----:B------:R-:W-:-:S04]  /*0980*/  @!P0 IMAD.IADD R11, R11, 0x1, -R14 ;  /* 0x000000010b0b8824 */ /* 0x000fc800078e0a0e */
[----:B------:R-:W-:Y:S01]  /*0990*/  @!P1 IMAD.MOV R11, RZ, RZ, -R11 ;  /* 0x000000ffff0b9224 */ /* 0x000fe200078e0a0b */
[----:B------:R-:W-:-:S05]  /*09a0*/  @!P3 LOP3.LUT R11, RZ, R3, RZ, 0x33, !PT ;  /* 0x00000003ff0bb212 */ /* 0x000fca00078e33ff */
[----:B0-----:R-:W-:-:S06]  /*09b0*/  IMAD.WIDE.U32 R12, R11, 0x4, R12 ;  /* 0x000000040b0c7825 */ /* 0x001fcc00078e000c */
[----:B------:R3:W5:Y:S02]  /*09c0*/  LDG.E.CONSTANT R13, desc[UR4][R12.64] ;  /* 0x000000040c0d7981 */ /* 0x000764000c1e9900 */
.L_x_8:
[----:B------:R-:W-:Y:S05]  /*09d0*/  BSYNC.RECONVERGENT B0 ;  /* 0x0000000000007941 */ /* 0x000fea0003800200 */
.L_x_7:
[----:B-----5:R-:W-:-:S05]  /*09e0*/  FMUL R13, R10, R13 ;  /* 0x0000000d0a0d7220 */ /* 0x020fca0000400000 */
[----:B------:R4:W-:Y:S01]  /*09f0*/  STG.E desc[UR4][R4.64+0xc], R13 ;  /* 0x00000c0d04007986 */ /* 0x0009e2000c101904 */
[----:B------:R-:W-:Y:S05]  /*0a00*/  @P2 EXIT ;  /* 0x000000000000294d */ /* 0x000fea0003800000 */
[----:B------:R-:W5:Y:S01]  /*0a10*/  LDG.E.CONSTANT R10, desc[UR4][R6.64+0x10] ;  /* 0x00001004060a7981 */ /* 0x000f62000c1e9900 */
[----:B------:R-:W-:Y:S01]  /*0a20*/  IADD3 R2, PT, PT, R0, 0x5, RZ ;  /* 0x0000000500027810 */ /* 0x000fe20007ffe0ff */
[----:B------:R-:W-:Y:S01]  /*0a30*/  BSSY.RECONVERGENT B0, `(.L_x_9) ;  /* 0x000001e000007945 */ /* 0x000fe20003800200 */
[----:B----4-:R-:W-:Y:S02]  /*0a40*/  IMAD.MOV.U32 R13, RZ, RZ, 0x3f800000 ;  /* 0x3f800000ff0d7424 */ /* 0x010fe400078e00ff */
[----:B------:R-:W-:Y:S02]  /*0a50*/  ISETP.GE.U32.AND P2, PT, R2, R9, PT ;  /* 0x000000090200720c */ /* 0x000fe40003f46070 */
[----:B-----5:R-:W-:-:S13]  /*0a60*/  FSETP.GE.AND P0, PT, R10, RZ, PT ;  /* 0x000000ff0a00720b */ /* 0x020fda0003f06000 */
[----:B------:R-:W-:Y:S05]  /*0a70*/  @P0 BRA `(.L_x_10) ;  /* 0x0000000000640947 */ /* 0x000fea0003800000 */
[----:B------:R-:W-:Y:S01]  /*0a80*/  IABS R14, R3 ;  /* 0x00000003000e7213 */ /* 0x000fe20000000000 */
[----:B0-23--:R-:W-:Y:S01]  /*0a90*/  IMAD.MOV.U32 R12, RZ, RZ, RZ ;  /* 0x000000ffff0c7224 */ /* 0x00dfe200078e00ff */
        /* <DEDUP_REMOVED lines=23> */
.L_x_10:
[----:B------:R-:W-:Y:S05]  /*0c10*/  BSYNC.RECONVERGENT B0 ;  /* 0x0000000000007941 */ /* 0x000fea0003800200 */
.L_x_9:
[----:B-----5:R-:W-:-:S05]  /*0c20*/  FMUL R13, R10, R13 ;  /* 0x0000000d0a0d7220 */ /* 0x020fca0000400000 */
[----:B------:R0:W-:Y:S01]  /*0c30*/  STG.E desc[UR4][R4.64+0x10], R13 ;  /* 0x0000100d04007986 */ /* 0x0001e2000c101904 */
[----:B------:R-:W-:Y:S05]  /*0c40*/  @P2 EXIT ;  /* 0x000000000000294d */ /* 0x000fea0003800000 */
[----:B------:R-:W5:Y:S01]  /*0c50*/  LDG.E.CONSTANT R8, desc[UR4][R6.64+0x14] ;  /* 0x0000140406087981 */ /* 0x000f62000c1e9900 */
[----:B------:R-:W-:Y:S01]  /*0c60*/  VIADD R0, R0, 0x6 ;  /* 0x0000000600007836 */ /* 0x000fe20000000000 */
[----:B------:R-:W-:Y:S01]  /*0c70*/  BSSY.RECONVERGENT B0, `(.L_x_11) ;  /* 0x000001e000007945 */ /* 0x000fe20003800200 */
[----:B-1----:R-:W-:-:S03]  /*0c80*/  IMAD.MOV.U32 R11, RZ, RZ, 0x3f800000 ;  /* 0x3f800000ff0b7424 */ /* 0x002fc600078e00ff */
[----:B------:R-:W-:Y:S02]  /*0c90*/  ISETP.GE.U32.AND P2, PT, R0, R9, PT ;  /* 0x000000090000720c */ /* 0x000fe40003f46070 */
[----:B-----5:R-:W-:-:S13]  /*0ca0*/  FSETP.GE.AND P0, PT, R8, RZ, PT ;  /* 0x000000ff0800720b */ /* 0x020fda0003f06000 */
[----:B------:R-:W-:Y:S05]  /*0cb0*/  @P0 BRA `(.L_x_12) ;  /* 0x0000000000640947 */ /* 0x000fea0003800000 */
[----:B0-234-:R-:W-:Y:S01]  /*0cc0*/  IABS R12, R3 ;  /* 0x00000003000c7213 */ /* 0x01dfe20000000000 */
[----:B------:R-:W-:Y:S01]  /*0cd0*/  IMAD.MOV.U32 R10, RZ, RZ, RZ ;  /* 0x000000ffff0a7224 */ /* 0x000fe200078e00ff */
[----:B------:R-:W-:Y:S02]  /*0ce0*/  IABS R14, R2 ;  /* 0x00000002000e7213 */ /* 0x000fe40000000000 */
[----:B------:R-:W0:Y:S01]  /*0cf0*/  I2F.RP R13, R12 ;  /* 0x0000000c000d7306 */ /* 0x000e220000209400 */
[----:B------:R-:W-:Y:S02]  /*0d00*/  ISETP.GE.AND P1, PT, R2, RZ, PT ;  /* 0x000000ff0200720c */ /* 0x000fe40003f26270 */
[----:B------:R-:W-:-:S05]  /*0d10*/  ISETP.NE.AND P3, PT, R3, RZ, PT ;  /* 0x000000ff0300720c */ /* 0x000fca0003f65270 */
[----:B0-----:R-:W0:Y:S02]  /*0d20*/  MUFU.RCP R13, R13 ;  /* 0x0000000d000d7308 */ /* 0x001e240000001000 */
[----:B0-----:R-:W-:-:S06]  /*0d30*/  IADD3 R11, PT, PT, R13, 0xffffffe, RZ ;  /* 0x0ffffffe0d0b7810 */ /* 0x001fcc0007ffe0ff */
[----:B------:R-:W0:Y:S02]  /*0d40*/  F2I.FTZ.U32.TRUNC.NTZ R11, R11 ;  /* 0x0000000b000b7305 */ /* 0x000e24000021f000 */
[----:B0-----:R-:W-:-:S04]  /*0d50*/  IMAD.MOV R9, RZ, RZ, -R11 ;  /* 0x000000ffff097224 */ /* 0x001fc800078e0a0b */
        /* <DEDUP_REMOVED lines=15> */
.L_x_12:
[----:B------:R-:W-:Y:S05]  /*0e50*/  BSYNC.RECONVERGENT B0 ;  /* 0x0000000000007941 */ /* 0x000fea0003800200 */
.L_x_11:
[----:B-----5:R-:W-:-:S05]  /*0e60*/  FMUL R11, R8, R11 ;  /* 0x0000000b080b7220 */ /* 0x020fca0000400000 */
[----:B------:R0:W-:Y:S01]  /*0e70*/  STG.E desc[UR4][R4.64+0x14], R11 ;  /* 0x0000140b04007986 */ /* 0x0001e2000c101904 */
[----:B------:R-:W-:Y:S05]  /*0e80*/  @P2 EXIT ;  /* 0x000000000000294d */ /* 0x000fea0003800000 */
[----:B------:R5:W2:Y:S01]  /*0e90*/  LDG.E.CONSTANT R6, desc[UR4][R6.64+0x18] ;  /* 0x0000180406067981 */ /* 0x000aa2000c1e9900 */
[----:B0-----:R-:W-:Y:S01]  /*0ea0*/  IABS R11, R3 ;  /* 0x00000003000b7213 */ /* 0x001fe20000000000 */
[----:B------:R-:W-:Y:S01]  /*0eb0*/  BSSY.RECONVERGENT B0, `(.L_x_13) ;  /* 0x000001c000007945 */ /* 0x000fe20003800200 */
[----:B------:R-:W-:Y:S02]  /*0ec0*/  ISETP.GE.AND P1, PT, R0, RZ, PT ;  /* 0x000000ff0000720c */ /* 0x000fe40003f26270 */
[----:B-1----:R-:W0:Y:S01]  /*0ed0*/  I2F.RP R10, R11 ;  /* 0x0000000b000a7306 */ /* 0x002e220000209400 */
[----:B------:R-:W-:Y:S02]  /*0ee0*/  ISETP.NE.AND P2, PT, R3, RZ, PT ;  /* 0x000000ff0300720c */ /* 0x000fe40003f45270 */
[----:B-----5:R-:W-:-:S05]  /*0ef0*/  IABS R7, R0 ;  /* 0x0000000000077213 */ /* 0x020fca0000000000 */
[----:B0-----:R-:W0:Y:S02]  /*0f00*/  MUFU.RCP R10, R10 ;  /* 0x0000000a000a7308 */ /* 0x001e240000001000 */
[----:B0-----:R-:W-:-:S06]  /*0f10*/  VIADD R8, R10, 0xffffffe ;  /* 0x0ffffffe0a087836 */ /* 0x001fcc0000000000 */
[----:B------:R0:W1:Y:S02]  /*0f20*/  F2I.FTZ.U32.TRUNC.NTZ R9, R8 ;  /* 0x0000000800097305 */ /* 0x000064000021f000 */
[----:B0-----:R-:W-:Y:S01]  /*0f30*/  IMAD.MOV.U32 R8, RZ, RZ, RZ ;  /* 0x000000ffff087224 */ /* 0x001fe200078e00ff */
[----:B-1----:R-:W-:-:S05]  /*0f40*/  IADD3 R2, PT, PT, RZ, -R9, RZ ;  /* 0x80000009ff027210 */ /* 0x002fca0007ffe0ff */
[----:B------:R-:W-:-:S04]  /*0f50*/  IMAD R13, R2, R11, RZ ;  /* 0x0000000b020d7224 */ /* 0x000fc800078e02ff */
[----:B------:R-:W-:-:S06]  /*0f60*/  IMAD.HI.U32 R2, R9, R13, R8 ;  /* 0x0000000d09027227 */ /* 0x000fcc00078e0008 */
[----:B------:R-:W-:-:S04]  /*0f70*/  IMAD.HI.U32 R2, R2, R7, RZ ;  /* 0x0000000702027227 */ /* 0x000fc800078e00ff */
[----:B------:R-:W-:-:S04]  /*0f80*/  IMAD.MOV R2, RZ, RZ, -R2 ;  /* 0x000000ffff027224 */ /* 0x000fc800078e0a02 */
[----:B------:R-:W-:Y:S02]  /*0f90*/  IMAD R2, R11, R2, R7 ;  /* 0x000000020b027224 */ /* 0x000fe400078e0207 */
[----:B------:R-:W-:-:S03]  /*0fa0*/  IMAD.MOV.U32 R7, RZ, RZ, 0x3f800000 ;  /* 0x3f800000ff077424 */ /* 0x000fc600078e00ff */
[----:B------:R-:W-:-:S13]  /*0fb0*/  ISETP.GT.U32.AND P0, PT, R11, R2, PT ;  /* 0x000000020b00720c */ /* 0x000fda0003f04070 */
[----:B------:R-:W-:-:S04]  /*0fc0*/  @!P0 IADD3 R2, PT, PT, R2, -R11, RZ ;  /* 0x8000000b02028210 */ /* 0x000fc80007ffe0ff */
[----:B------:R-:W-:-:S13]  /*0fd0*/  ISETP.GT.U32.AND P0, PT, R11, R2, PT ;  /* 0x000000020b00720c */ /* 0x000fda0003f04070 */
[----:B------:R-:W-:-:S04]  /*0fe0*/  @!P0 IMAD.IADD R2, R2, 0x1, -R11 ;  /* 0x0000000102028824 */ /* 0x000fc800078e0a0b */
[----:B------:R-:W-:-:S05]  /*0ff0*/  IMAD.MOV.U32 R9, RZ, RZ, R2 ;  /* 0x000000ffff097224 */ /* 0x000fca00078e0002 */
[----:B------:R-:W-:Y:S02]  /*1000*/  @!P1 IADD3 R9, PT, PT, -R9, RZ, RZ ;  /* 0x000000ff09099210 */ /* 0x000fe40007ffe1ff */
[----:B------:R-:W-:Y:S02]  /*1010*/  @!P2 LOP3.LUT R9, RZ, R3, RZ, 0x33, !PT ;  /* 0x00000003ff09a212 */ /* 0x000fe400078e33ff */
[----:B--2---:R-:W-:-:S13]  /*1020*/  FSETP.GE.AND P0, PT, R6, RZ, PT ;  /* 0x000000ff0600720b */ /* 0x004fda0003f06000 */
[----:B------:R-:W-:Y:S05]  /*1030*/  @P0 BRA `(.L_x_14) ;  /* 0x00000000000c0947 */ /* 0x000fea0003800000 */
[----:B------:R-:W0:Y:S02]  /*1040*/  LDC.64 R2, c[0x0][0x390] ;  /* 0x0000e400ff027b82 */ /* 0x000e240000000a00 */
[----:B0-----:R-:W-:-:S05]  /*1050*/  IMAD.WIDE.U32 R2, R9, 0x4, R2 ;  /* 0x0000000409027825 */ /* 0x001fca00078e0002 */
[----:B------:R0:W5:Y:S02]  /*1060*/  LDG.E.CONSTANT R7, desc[UR4][R2.64] ;  /* 0x0000000402077981 */ /* 0x000164000c1e9900 */
.L_x_14:
[----:B------:R-:W-:Y:S05]  /*1070*/  BSYNC.RECONVERGENT B0 ;  /* 0x0000000000007941 */ /* 0x000fea0003800200 */
.L_x_13:
[----:B-----5:R-:W-:-:S05]  /*1080*/  FMUL R7, R6, R7 ;  /* 0x0000000706077220 */ /* 0x020fca0000400000 */
[----:B------:R-:W-:Y:S01]  /*1090*/  STG.E desc[UR4][R4.64+0x18], R7 ;  /* 0x0000180704007986 */ /* 0x000fe2000c101904 */
[----:B------:R-:W-:Y:S05]  /*10a0*/  EXIT ;  /* 0x000000000000794d */ /* 0x000fea0003800000 */
.L_x_0:
[----:B------:R-:W-:Y:S01]  /*10b0*/  IABS R13, R3 ;  /* 0x00000003000d7213 */ /* 0x000fe20000000000 */
[----:B------:R-:W0:Y:S03]  /*10c0*/  LDC.64 R8, c[0x0][0x380] ;  /* 0x0000e000ff087b82 */ /* 0x000e260000000a00 */
[----:B------:R-:W1:Y:S08]  /*10d0*/  I2F.RP R14, R13 ;  /* 0x0000000d000e7306 */ /* 0x000e700000209400 */
[----:B-1----:R-:W1:Y:S01]  /*10e0*/  MUFU.RCP R14, R14 ;  /* 0x0000000e000e7308 */ /* 0x002e620000001000 */
[----:B------:R-:W-:Y:S01]  /*10f0*/  IABS R16, R2 ;  /* 0x0000000200107213 */ /* 0x000fe20000000000 */
[----:B0-----:R-:W-:-:S05]  /*1100*/  IMAD.WIDE.U32 R8, R0, 0x4, R8 ;  /* 0x0000000400087825 */ /* 0x001fca00078e0008 */
[----:B------:R-:W2:Y:S01]  /*1110*/  LDG.E.128.CONSTANT R4, desc[UR4][R8.64+0x10] ;  /* 0x0000100408047981 */ /* 0x000ea2000c1e9d00 */
[----:B------:R-:W-:Y:S01]  /*1120*/  ISETP.GE.AND P1, PT, R2, RZ, PT ;  /* 0x000000ff0200720c */ /* 0x000fe20003f26270 */
[----:B-1----:R-:W-:-:S04]  /*1130*/  VIADD R15, R14, 0xffffffe ;  /* 0x0ffffffe0e0f7836 */ /* 0x002fc80000000000 */
[----:B------:R-:W0:Y:S02]  /*1140*/  F2I.FTZ.U32.TRUNC.NTZ R11, R15 ;  /* 0x0000000f000b7305 */ /* 0x000e24000021f000 */
[----:B0-----:R-:W-:-:S05]  /*1150*/  IADD3 R10, PT, PT, RZ, -R11, RZ ;  /* 0x8000000bff0a7210 */ /* 0x001fca0007ffe0ff */
[----:B------:R-:W-:Y:S02]  /*1160*/  IMAD R17, R10, R13, RZ ;  /* 0x0000000d0a117224 */ /* 0x000fe400078e02ff */
[----:B------:R-:W-:-:S04]  /*1170*/  IMAD.MOV.U32 R10, RZ, RZ, RZ ;  /* 0x000000ffff0a7224 */ /* 0x000fc800078e00ff */
[----:B------:R-:W-:-:S04]  /*1180*/  IMAD.HI.U32 R12, R11, R17, R10 ;  /* 0x000000110b0c7227 */ /* 0x000fc800078e000a */
[----:B------:R-:W-:-:S04]  /*1190*/  IMAD.MOV.U32 R11, RZ, RZ, R16 ;  /* 0x000000ffff0b7224 */ /* 0x000fc800078e0010 */
[----:B------:R-:W-:-:S05]  /*11a0*/  IMAD.HI.U32 R10, R12, R11, RZ ;  /* 0x0000000b0c0a7227 */ /* 0x000fca00078e00ff */
[----:B------:R-:W-:-:S05]  /*11b0*/  IADD3 R10, PT, PT, -R10, RZ, RZ ;  /* 0x000000ff0a0a7210 */ /* 0x000fca0007ffe1ff */
[----:B------:R-:W-:-:S05]  /*11c0*/  IMAD R10, R13, R10, R11 ;  /* 0x0000000a0d0a7224 */ /* 0x000fca00078e020b */
[----:B------:R-:W-:-:S13]  /*11d0*/  ISETP.GT.U32.AND P0, PT, R13, R10, PT ;  /* 0x0000000a0d00720c */ /* 0x000fda0003f04070 */
[----:B------:R-:W-:-:S05]  /*11e0*/  @!P0 IMAD.IADD R10, R10, 0x1, -R13 ;  /* 0x000000010a0a8824 */ /* 0x000fca00078e0a0d */
[----:B------:R-:W-:-:S13]  /*11f0*/  ISETP.GT.U32.AND P0, PT, R13, R10, PT ;  /* 0x0000000a0d00720c */ /* 0x000fda0003f04070 */
[----:B------:R-:W-:-:S05]  /*1200*/  @!P0 IMAD.IADD R10, R10, 0x1, -R13 ;  /* 0x000000010a0a8824 */ /* 0x000fca00078e0a0d */
[----:B------:R-:W-:Y:S02]  /*1210*/  MOV R15, R10 ;  /* 0x0000000a000f7202 */ /* 0x000fe40000000f00 */
[----:B------:R-:W3:Y:S01]  /*1220*/  LDG.E.128.CONSTANT R8, desc[UR4][R8.64] ;  /* 0x0000000408087981 */ /* 0x000ee2000c1e9d00 */
[----:B------:R-:W-:Y:S02]  /*1230*/  ISETP.NE.AND P0, PT, R3, RZ, PT ;  /* 0x000000ff0300720c */ /* 0x000fe40003f05270 */
[----:B------:R-:W-:Y:S02]  /*1240*/  LOP3.LUT R14, RZ, R3, RZ, 0x33, !PT ;  /* 0x00000003ff0e7212 */ /* 0x000fe400078e33ff */
[----:B------:R-:W0:Y:S01]  /*1250*/  LDC.64 R2, c[0x0][0x388] ;  /* 0x0000e200ff027b82 */ /* 0x000e220000000a00 */
[----:B------:R-:W-:-:S05]  /*1260*/  @!P1 IMAD.MOV R15, RZ, RZ, -R15 ;  /* 0x000000ffff0f9224 */ /* 0x000fca00078e0a0f */
[----:B------:R-:W-:Y:S01]  /*1270*/  SEL R15, R14, R15, !P0 ;  /* 0x0000000f0e0f7207 */ /* 0x000fe20004000000 */
[----:B------:R-:W-:Y:S01]  /*1280*/  IMAD.MOV.U32 R16, RZ, RZ, 0x3f800000 ;  /* 0x3f800000ff107424 */ /* 0x000fe200078e00ff */
[----:B------:R-:W-:Y:S01]  /*1290*/  BSSY.RECONVERGENT B0, `(.L_x_15) ;  /* 0x000001a000007945 */ /* 0x000fe20003800200 */
[----:B--2---:R-:W-:-:S13]  /*12a0*/  FSETP.GE.AND P2, PT, R7, RZ, PT ;  /* 0x000000ff0700720b */ /* 0x004fda0003f46000 */
[----:B------:R-:W1:Y:S01]  /*12b0*/  @!P2 LDC.64 R18, c[0x0][0x390] ;  /* 0x0000e400ff12ab82 */ /* 0x000e620000000a00 */
[----:B------:R-:W-:Y:S01]  /*12c0*/  FSETP.GE.AND P1, PT, R4, RZ, PT ;  /* 0x000000ff0400720b */ /* 0x000fe20003f26000 */
[----:B-1----:R-:W-:-:S04]  /*12d0*/  @!P2 IMAD.WIDE.U32 R18, R15, 0x4, R18 ;  /* 0x000000040f12a825 */ /* 0x002fc800078e0012 */
[----:B------:R-:W-:Y:S01]  /*12e0*/  HFMA2 R15, -RZ, RZ, 1.875, 0 ;  /* 0x3f800000ff0f7431 */ /* 0x000fe200000001ff */
[----:B------:R1:W5:Y:S01]  /*12f0*/  @!P2 LDG.E.CONSTANT R16, desc[UR4][R18.64] ;  /* 0x000000041210a981 */ /* 0x000362000c1e9900 */
[----:B---3--:R-:W-:Y:S02]  /*1300*/  FSETP.GE.AND P5, PT, R8, RZ, PT ;  /* 0x000000ff0800720b */ /* 0x008fe40003fa6000 */
[----:B------:R-:W-:Y:S02]  /*1310*/  FSETP.GE.AND P4, PT, R9, RZ, PT ;  /* 0x000000ff0900720b */ /* 0x000fe40003f86000 */
[----:B------:R-:W-:Y:S02]  /*1320*/  FSETP.GE.AND P3, PT, R10, RZ, PT ;  /* 0x000000ff0a00720b */ /* 0x000fe40003f66000 */
[----:B------:R-:W-:-:S07]  /*1330*/  FSETP.GE.AND P2, PT, R11, RZ, PT ;  /* 0x000000ff0b00720b */ /* 0x000fce0003f46000 */
[----:B01----:R-:W-:Y:S06]  /*1340*/  @P5 BRA `(.L_x_16) ;  /* 0x0000000000385947 */ /* 0x003fec0003800000 */
[----:B------:R-:W-:Y:S02]  /*1350*/  IABS R15, R0 ;  /* 0x00000000000f7213 */ /* 0x000fe40000000000 */
[----:B------:R-:W-:-:S03]  /*1360*/  ISETP.GE.AND P6, PT, R0, RZ, PT ;  /* 0x000000ff0000720c */ /* 0x000fc60003fc6270 */
        /* <DEDUP_REMOVED lines=8> */
[----:B------:R-:W-:-:S05]  /*13f0*/  @!P6 IMAD.MOV R15, RZ, RZ, -R15 ;  /* 0x000000ffff0fe224 */ /* 0x000fca00078e0a0f */
[----:B------:R-:W-:-:S05]  /*1400*/  SEL R15, R14, R15, !P0 ;  /* 0x0000000f0e0f7207 */ /* 0x000fca0004000000 */
[----:B0-----:R-:W-:-:S05]  /*1410*/  IMAD.WIDE.U32 R18, R15, 0x4, R18 ;  /* 0x000000040f127825 */ /* 0x001fca00078e0012 */
[----:B------:R0:W5:Y:S02]  /*1420*/  LDG.E.CONSTANT R15, desc[UR4][R18.64] ;  /* 0x00000004120f7981 */ /* 0x000164000c1e9900 */
.L_x_16:
[----:B------:R-:W-:Y:S05]  /*1430*/  BSYNC.RECONVERGENT B0 ;  /* 0x0000000000007941 */ /* 0x000fea0003800200 */
.L_x_15:
[----:B------:R-:W-:Y:S01]  /*1440*/  BSSY.RECONVERGENT B0, `(.L_x_17) ;  /* 0x0000013000007945 */ /* 0x000fe20003800200 */
[----:B------:R-:W-:Y:S01]  /*1450*/  FSETP.GE.AND P5, PT, R5, RZ, PT ;  /* 0x000000ff0500720b */ /* 0x000fe20003fa6000 */
[----:B0-----:R-:W-:Y:S02]  /*1460*/  IMAD.MOV.U32 R18, RZ, RZ, 0x3f800000 ;  /* 0x3f800000ff127424 */ /* 0x001fe400078e00ff */
[----:B------:R-:W-:Y:S10]  /*1470*/  @P4 BRA `(.L_x_18) ;  /* 0x00000000003c4947 */ /* 0x000ff40003800000 */
[----:B------:R-:W-:-:S04]  /*1480*/  IADD3 R20, PT, PT, R0, 0x1, RZ ;  /* 0x0000000100147810 */ /* 0x000fc80007ffe0ff */
        /* <DEDUP_REMOVED lines=12> */
[----:B0-----:R-:W-:-:S06]  /*1550*/  IMAD.WIDE.U32 R18, R17, 0x4, R18 ;  /* 0x0000000411127825 */ /* 0x001fcc00078e0012 */
[----:B------:R0:W5:Y:S02]  /*1560*/  LDG.E.CONSTANT R18, desc[UR4][R18.64] ;  /* 0x0000000412127981 */ /* 0x000164000c1e9900 */
.L_x_18:
[----:B------:R-:W-:Y:S05]  /*1570*/  BSYNC.RECONVERGENT B0 ;  /* 0x0000000000007941 */ /* 0x000fea0003800200 */
.L_x_17:
[----:B------:R-:W-:Y:S01]  /*1580*/  BSSY.RECONVERGENT B0, `(.L_x_19) ;  /* 0x0000015000007945 */ /* 0x000fe20003800200 */
[----:B------:R-:W-:Y:S01]  /*1590*/  FSETP.GE.AND P4, PT, R6, RZ, PT ;  /* 0x000000ff0600720b */ /* 0x000fe20003f86000 */
[----:B-----5:R-:W-:Y:S01]  /*15a0*/  FMUL R8, R8, R15 ;  /* 0x0000000f08087220 */ /* 0x020fe20000400000 */
[----:B------:R-:W-:Y:S01]  /*15b0*/  FMUL R9, R9, R18 ;  /* 0x0000001209097220 */ /* 0x000fe20000400000 */
[----:B0-----:R-:W-:Y:S01]  /*15c0*/  MOV R19, 0x3f800000 ;  /* 0x3f80000000137802 */ /* 0x001fe20000000f00 */
[----:B------:R-:W-:Y:S09]  /*15d0*/  @P3 BRA `(.L_x_20) ;  /* 0x00000000003c3947 */ /* 0x000ff20003800000 */
[----:B------:R-:W-:-:S05]  /*15e0*/  VIADD R20, R0, 0x2 ;  /* 0x0000000200147836 */ /* 0x000fca0000000000 */
[----:B------:R-:W-:Y:S02]  /*15f0*/  IABS R15, R20 ;  /* 0x00000014000f7213 */ /* 0x000fe40000000000 */
[----:B------:R-:W-:-:S03]  /*1600*/  ISETP.GE.AND P6, PT, R20, RZ, PT ;  /* 0x000000ff1400720c */ /* 0x000fc60003fc6270 */
[----:B------:R-:W-:-:S05]  /*1610*/  IMAD.HI.U32 R17, R12, R15, RZ ;  /* 0x0000000f0c117227 */ /* 0x000fca00078e00ff */
[----:B------:R-:W-:-:S05]  /*1620*/  IADD3 R18, PT, PT, -R17, RZ, RZ ;  /* 0x000000ff11127210 */ /* 0x000fca0007ffe1ff */
        /* <DEDUP_REMOVED lines=10> */
.L_x_20:
[----:B------:R-:W-:Y:S05]  /*16d0*/  BSYNC.RECONVERGENT B0 ;  /* 0x0000000000007941 */ /* 0x000fea0003800200 */
.L_x_19:
[----:B------:R-:W-:Y:S01]  /*16e0*/  BSSY.RECONVERGENT B0, `(.L_x_21) ;  /* 0x0000013000007945 */ /* 0x000fe20003800200 */
[----:B0-----:R-:W-:Y:S02]  /*16f0*/  HFMA2 R18, -RZ, RZ, 1.875, 0 ;  /* 0x3f800000ff127431 */ /* 0x001fe400000001ff */
[----:B-----5:R-:W-:Y:S01]  /*1700*/  FMUL R10, R10, R19 ;  /* 0x000000130a0a7220 */ /* 0x020fe20000400000 */
[----:B------:R-:W-:Y:S06]  /*1710*/  @P2 BRA `(.L_x_22) ;  /* 0x00000000003c2947 */ /* 0x000fec0003800000 */
        /* <DEDUP_REMOVED lines=15> */
.L_x_22:
[----:B------:R-:W-:Y:S05]  /*1810*/  BSYNC.RECONVERGENT B0 ;  /* 0x0000000000007941 */ /* 0x000fea0003800200 */
.L_x_21:
[----:B------:R-:W-:Y:S01]  /*1820*/  BSSY.RECONVERGENT B0, `(.L_x_23) ;  /* 0x0000015000007945 */ /* 0x000fe20003800200 */
[----:B------:R-:W-:Y:S02]  /*1830*/  HFMA2 R17, -RZ, RZ, 1.875, 0 ;  /* 0x3f800000ff117431 */ /* 0x000fe400000001ff */
[----:B-----5:R-:W-:Y:S01]  /*1840*/  FMUL R11, R11, R18 ;  /* 0x000000120b0b7220 */ /* 0x020fe20000400000 */
[----:B------:R-:W-:Y:S01]  /*1850*/  MOV R18, 0x3f800000 ;  /* 0x3f80000000127802 */ /* 0x000fe20000000f00 */
[----:B------:R-:W-:Y:S01]  /*1860*/  IMAD.MOV.U32 R15, RZ, RZ, 0x3f800000 ;  /* 0x3f800000ff0f7424 */ /* 0x000fe200078e00ff */
[----:B------:R-:W-:Y:S06]  /*1870*/  @P1 BRA `(.L_x_24) ;  /* 0x00000000003c1947 */ /* 0x000fec0003800000 */
[----:B------:R-:W-:-:S05]  /*1880*/  VIADD R22, R0, 0x4 ;  /* 0x0000000400167836 */ /* 0x000fca0000000000 */
[----:B------:R-:W-:Y:S02]  /*1890*/  IABS R17, R22 ;  /* 0x0000001600117213 */ /* 0x000fe40000000000 */
[----:B------:R-:W-:-:S03]  /*18a0*/  ISETP.GE.AND P2, PT, R22, RZ, PT ;  /* 0x000000ff1600720c */ /* 0x000fc60003f46270 */
[----:B0-----:R-:W-:-:S05]  /*18b0*/  IMAD.HI.U32 R19, R12, R17, RZ ;  /* 0x000000110c137227 */ /* 0x001fca00078e00ff */
        /* <DEDUP_REMOVED lines=11> */
.L_x_24:
[----:B------:R-:W-:Y:S05]  /*1970*/  BSYNC.RECONVERGENT B0 ;  /* 0x0000000000007941 */ /* 0x000fea0003800200 */
.L_x_23:
[----:B------:R-:W-:Y:S04]  /*1980*/  BSSY.RECONVERGENT B0, `(.L_x_25) ;  /* 0x0000011000007945 */ /* 0x000fe80003800200 */
[----:B------:R-:W-:Y:S05]  /*1990*/  @P5 BRA `(.L_x_26) ;  /* 0x00000000003c5947 */ /* 0x000fea0003800000 */
[----:B-1----:R-:W-:-:S04]  /*19a0*/  IADD3 R20, PT, PT, R0, 0x5, RZ ;  /* 0x0000000500147810 */ /* 0x002fc80007ffe0ff */
[----:B------:R-:W-:Y:S02]  /*19b0*/  IABS R18, R20 ;  /* 0x0000001400127213 */ /* 0x000fe40000000000 */
[----:B------:R-:W-:-:S03]  /*19c0*/  ISETP.GE.AND P2, PT, R20, RZ, PT ;  /* 0x000000ff1400720c */ /* 0x000fc60003f46270 */
[----:B0-----:R-:W-:-:S04]  /*19d0*/  IMAD.HI.U32 R19, R12, R18, RZ ;  /* 0x000000120c137227 */ /* 0x001fc800078e00ff */
[----:B------:R-:W-:-:S04]  /*19e0*/  IMAD.MOV R19, RZ, RZ, -R19 ;  /* 0x000000ffff137224 */ /* 0x000fc800078e0a13 */
[C---:B------:R-:W-:Y:S02]  /*19f0*/  IMAD R21, R13.reuse, R19, R18 ;  /* 0x000000130d157224 */ /* 0x040fe400078e0212 */
[----:B------:R-:W0:Y:S03]  /*1a00*/  LDC.64 R18, c[0x0][0x390] ;  /* 0x0000e400ff127b82 */ /* 0x000e260000000a00 */
[----:B------:R-:W-:-:S13]  /*1a10*/  ISETP.GT.U32.AND P1, PT, R13, R21, PT ;  /* 0x000000150d00720c */ /* 0x000fda0003f24070 */
[----:B------:R-:W-:-:S04]  /*1a20*/  @!P1 IADD3 R21, PT, PT, R21, -R13, RZ ;  /* 0x8000000d15159210 */ /* 0x000fc80007ffe0ff */
[----:B------:R-:W-:-:S13]  /*1a30*/  ISETP.GT.U32.AND P1, PT, R13, R21, PT ;  /* 0x000000150d00720c */ /* 0x000fda0003f24070 */
[----:B------:R-:W-:-:S05]  /*1a40*/  @!P1 IMAD.IADD R21, R21, 0x1, -R13 ;  /* 0x0000000115159824 */ /* 0x000fca00078e0a0d */
[----:B------:R-:W-:-:S04]  /*1a50*/  @!P2 IADD3 R21, PT, PT, -R21, RZ, RZ ;  /* 0x000000ff1515a210 */ /* 0x000fc80007ffe1ff */
[----:B------:R-:W-:-:S05]  /*1a60*/  SEL R21, R14, R21, !P0 ;  /* 0x000000150e157207 */ /* 0x000fca0004000000 */
[----:B0-----:R-:W-:-:S06]  /*1a70*/  IMAD.WIDE.U32 R18, R21, 0x4, R18 ;  /* 0x0000000415127825 */ /* 0x001fcc00078e0012 */
[----:B------:R2:W5:Y:S02]  /*1a80*/  LDG.E.CONSTANT R18, desc[UR4][R18.64] ;  /* 0x0000000412127981 */ /* 0x000564000c1e9900 */
.L_x_26:
[----:B------:R-:W-:Y:S05]  /*1a90*/  BSYNC.RECONVERGENT B0 ;  /* 0x0000000000007941 */ /* 0x000fea0003800200 */
.L_x_25:
[----:B------:R-:W-:Y:S04]  /*1aa0*/  BSSY.RECONVERGENT B0, `(.L_x_27) ;  /* 0x0000012000007945 */ /* 0x000fe80003800200 */
[----:B------:R-:W-:Y:S05]  /*1ab0*/  @P4 BRA `(.L_x_28) ;  /* 0x0000000000404947 */ /* 0x000fea0003800000 */
[----:B0-2---:R-:W-:Y:S01]  /*1ac0*/  VIADD R19, R0, 0x6 ;  /* 0x0000000600137836 */ /* 0x005fe20000000000 */
[----:B-1----:R-:W0:Y:S04]  /*1ad0*/  LDC.64 R20, c[0x0][0x390] ;  /* 0x0000e400ff147b82 */ /* 0x002e280000000a00 */
[----:B------:R-:W-:Y:S02]  /*1ae0*/  IABS R15, R19 ;  /* 0x00000013000f7213 */ /* 0x000fe40000000000 */
[----:B------:R-:W-:-:S03]  /*1af0*/  ISETP.GE.AND P2, PT, R19, RZ, PT ;  /* 0x000000ff1300720c */ /* 0x000fc60003f46270 */
[----:B------:R-:W-:-:S05]  /*1b00*/  IMAD.HI.U32 R12, R12, R15, RZ ;  /* 0x0000000f0c0c7227 */ /* 0x000fca00078e00ff */
[----:B------:R-:W-:-:S05]  /*1b10*/  IADD3 R12, PT, PT, -R12, RZ, RZ ;  /* 0x000000ff0c0c7210 */ /* 0x000fca0007ffe1ff */
[----:B------:R-:W-:-:S05]  /*1b20*/  IMAD R12, R13, R12, R15 ;  /* 0x0000000c0d0c7224 */ /* 0x000fca00078e020f */
[----:B------:R-:W-:-:S13]  /*1b30*/  ISETP.GT.U32.AND P1, PT, R13, R12, PT ;  /* 0x0000000c0d00720c */ /* 0x000fda0003f24070 */
[----:B------:R-:W-:-:S05]  /*1b40*/  @!P1 IMAD.IADD R12, R12, 0x1, -R13 ;  /* 0x000000010c0c9824 */ /* 0x000fca00078e0a0d */
[----:B------:R-:W-:-:S13]  /*1b50*/  ISETP.GT.U32.AND P1, PT, R13, R12, PT ;  /* 0x0000000c0d00720c */ /* 0x000fda0003f24070 */
[----:B------:R-:W-:-:S05]  /*1b60*/  @!P1 IADD3 R12, PT, PT, R12, -R13, RZ ;  /* 0x8000000d0c0c9210 */ /* 0x000fca0007ffe0ff */
[----:B------:R-:W-:-:S05]  /*1b70*/  IMAD.MOV.U32 R13, RZ, RZ, R12 ;  /* 0x000000ffff0d7224 */ /* 0x000fca00078e000c */
[----:B------:R-:W-:-:S04]  /*1b80*/  @!P2 IADD3 R13, PT, PT, -R13, RZ, RZ ;  /* 0x000000ff0d0da210 */ /* 0x000fc80007ffe1ff */
[----:B------:R-:W-:-:S05]  /*1b90*/  SEL R13, R14, R13, !P0 ;  /* 0x0000000d0e0d7207 */ /* 0x000fca0004000000 */
[----:B0-----:R-:W-:-:S05]  /*1ba0*/  IMAD.WIDE.U32 R20, R13, 0x4, R20 ;  /* 0x000000040d147825 */ /* 0x001fca00078e0014 */
[----:B------:R3:W5:Y:S02]  /*1bb0*/  LDG.E.CONSTANT R15, desc[UR4][R20.64] ;  /* 0x00000004140f7981 */ /* 0x000764000c1e9900 */
.L_x_28:
[----:B------:R-:W-:Y:S05]  /*1bc0*/  BSYNC.RECONVERGENT B0 ;  /* 0x0000000000007941 */ /* 0x000fea0003800200 */
.L_x_27:
[----:B------:R-:W-:-:S04]  /*1bd0*/  IMAD.WIDE.U32 R2, R0, 0x4, R2 ;  /* 0x0000000400027825 */ /* 0x000fc800078e0002 */
[----:B-----5:R-:W-:Y:S01]  /*1be0*/  FMUL R4, R4, R17 ;  /* 0x0000001104047220 */ /* 0x020fe20000400000 */
[----:B------:R-:W-:Y:S01]  /*1bf0*/  FMUL R5, R5, R18 ;  /* 0x0000001205057220 */ /* 0x000fe20000400000 */
[----:B------:R-:W-:Y:S01]  /*1c00*/  FMUL R6, R6, R15 ;  /* 0x0000000f06067220 */ /* 0x000fe20000400000 */
[----:B------:R-:W-:Y:S01]  /*1c10*/  FMUL R7, R7, R16 ;  /* 0x0000001007077220 */ /* 0x000fe20000400000 */
[----:B------:R-:W-:Y:S04]  /*1c20*/  STG.E.128 desc[UR4][R2.64], R8 ;  /* 0x0000000802007986 */ /* 0x000fe8000c101d04 */
[----:B------:R-:W-:Y:S01]  /*1c30*/  STG.E.128 desc[UR4][R2.64+0x10], R4 ;  /* 0x0000100402007986 */ /* 0x000fe2000c101d04 */
[----:B------:R-:W-:Y:S05]  /*1c40*/  EXIT ;  /* 0x000000000000794d */ /* 0x000fea0003800000 */
.L_x_29:
[----:B------:R-:W-:-:S00]  /*1c50*/  BRA `(.L_x_29) ;  /* 0xfffffffc00fc7947 */ /* 0x000fc0000383ffff */
[----:B------:R-:W-:-:S00]  /*1c60*/  NOP ;  /* 0x0000000000007918 */ /* 0x000fc00000000000 */
        /* <DEDUP_REMOVED lines=9> */
.L_x_30:


//--------------------- .nv.shared.reserved.0     --------------------------
	.section	.nv.shared.reserved.0,"aw",@nobits
	.weak		__nv_reservedSMEM_offset_0_alias
	.size		__nv_reservedSMEM_offset_0_alias, 0, 64
	.other		__nv_reservedSMEM_offset_0_alias,@"STO_CUDA_RESERVED_SHARED STV_DEFAULT"
__nv_reservedSMEM_offset_0_alias:
	.zero		0
	.zero		64


//--------------------- .nv.constant0._Z12prelu_kernelPKfPfS0_ii --------------------------
	.section	.nv.constant0._Z12prelu_kernelPKfPfS0_ii,"a",@progbits
	.sectionflags	@""
	.align	4
.nv.constant0._Z12prelu_kernelPKfPfS0_ii:
	.zero		928


//--------------------- SYMBOLS --------------------------

	.type		.nv.reservedSmem.offset0,@object
	.size		.nv.reservedSmem.offset0,0x4
